//
// Generated by NVIDIA NVVM Compiler
//
// Compiler Build ID: CL-36424714
// Cuda compilation tools, release 13.0, V13.0.88
// Based on NVVM 20.0.0
//

.version 9.0
.target sm_100
.address_size 64

	// .globl	_Z9naiveGemmPfS_S_iii

.visible .entry _Z9naiveGemmPfS_S_iii(
	.param .u64 .ptr .align 1 _Z9naiveGemmPfS_S_iii_param_0,
	.param .u64 .ptr .align 1 _Z9naiveGemmPfS_S_iii_param_1,
	.param .u64 .ptr .align 1 _Z9naiveGemmPfS_S_iii_param_2,
	.param .u32 _Z9naiveGemmPfS_S_iii_param_3,
	.param .u32 _Z9naiveGemmPfS_S_iii_param_4,
	.param .u32 _Z9naiveGemmPfS_S_iii_param_5
)
{
	.reg .pred 	%p<13>;
	.reg .b32 	%r<41>;
	.reg .b32 	%f<68>;
	.reg .b64 	%rd<53>;

	ld.param.u64 	%rd7, [_Z9naiveGemmPfS_S_iii_param_0];
	ld.param.u64 	%rd8, [_Z9naiveGemmPfS_S_iii_param_1];
	ld.param.u64 	%rd6, [_Z9naiveGemmPfS_S_iii_param_2];
	ld.param.u32 	%r20, [_Z9naiveGemmPfS_S_iii_param_3];
	ld.param.u32 	%r18, [_Z9naiveGemmPfS_S_iii_param_4];
	ld.param.u32 	%r19, [_Z9naiveGemmPfS_S_iii_param_5];
	cvta.to.global.u64 	%rd1, %rd8;
	cvta.to.global.u64 	%rd2, %rd7;
	mov.u32 	%r21, %ctaid.x;
	mov.u32 	%r22, %ntid.x;
	mov.u32 	%r23, %tid.x;
	mad.lo.s32 	%r1, %r21, %r22, %r23;
	mov.u32 	%r24, %ctaid.y;
	mov.u32 	%r25, %ntid.y;
	mov.u32 	%r26, %tid.y;
	mad.lo.s32 	%r2, %r24, %r25, %r26;
	setp.ge.s32 	%p1, %r2, %r20;
	setp.ge.s32 	%p2, %r1, %r18;
	or.pred  	%p3, %p1, %p2;
	@%p3 bra 	$L__BB0_14;
	setp.lt.s32 	%p4, %r19, 1;
	mov.f32 	%f67, 0f00000000;
	@%p4 bra 	$L__BB0_13;
	mul.lo.s32 	%r3, %r19, %r2;
	and.b32  	%r4, %r19, 7;
	setp.lt.u32 	%p5, %r19, 8;
	mov.f32 	%f67, 0f00000000;
	mov.b32 	%r39, 0;
	@%p5 bra 	$L__BB0_5;
	and.b32  	%r39, %r19, 2147483640;
	neg.s32 	%r37, %r39;
	shl.b32 	%r7, %r18, 3;
	mul.wide.u32 	%rd9, %r3, 4;
	add.s64 	%rd10, %rd9, %rd2;
	add.s64 	%rd52, %rd10, 16;
	mov.f32 	%f67, 0f00000000;
	mul.wide.s32 	%rd13, %r18, 4;
	mov.u32 	%r36, %r1;
$L__BB0_4:
	.pragma "nounroll";
	ld.global.f32 	%f17, [%rd52+-16];
	mul.wide.s32 	%rd11, %r36, 4;
	add.s64 	%rd12, %rd1, %rd11;
	ld.global.f32 	%f18, [%rd12];
	fma.rn.f32 	%f19, %f17, %f18, %f67;
	ld.global.f32 	%f20, [%rd52+-12];
	add.s64 	%rd14, %rd12, %rd13;
	ld.global.f32 	%f21, [%rd14];
	fma.rn.f32 	%f22, %f20, %f21, %f19;
	ld.global.f32 	%f23, [%rd52+-8];
	add.s64 	%rd15, %rd14, %rd13;
	ld.global.f32 	%f24, [%rd15];
	fma.rn.f32 	%f25, %f23, %f24, %f22;
	ld.global.f32 	%f26, [%rd52+-4];
	add.s64 	%rd16, %rd15, %rd13;
	ld.global.f32 	%f27, [%rd16];
	fma.rn.f32 	%f28, %f26, %f27, %f25;
	ld.global.f32 	%f29, [%rd52];
	add.s64 	%rd17, %rd16, %rd13;
	ld.global.f32 	%f30, [%rd17];
	fma.rn.f32 	%f31, %f29, %f30, %f28;
	ld.global.f32 	%f32, [%rd52+4];
	add.s64 	%rd18, %rd17, %rd13;
	ld.global.f32 	%f33, [%rd18];
	fma.rn.f32 	%f34, %f32, %f33, %f31;
	ld.global.f32 	%f35, [%rd52+8];
	add.s64 	%rd19, %rd18, %rd13;
	ld.global.f32 	%f36, [%rd19];
	fma.rn.f32 	%f37, %f35, %f36, %f34;
	ld.global.f32 	%f38, [%rd52+12];
	add.s64 	%rd20, %rd19, %rd13;
	ld.global.f32 	%f39, [%rd20];
	fma.rn.f32 	%f67, %f38, %f39, %f37;
	add.s32 	%r37, %r37, 8;
	add.s32 	%r36, %r36, %r7;
	add.s64 	%rd52, %rd52, 32;
	setp.ne.s32 	%p6, %r37, 0;
	@%p6 bra 	$L__BB0_4;
$L__BB0_5:
	setp.eq.s32 	%p7, %r4, 0;
	@%p7 bra 	$L__BB0_13;
	and.b32  	%r13, %r19, 3;
	setp.lt.u32 	%p8, %r4, 4;
	@%p8 bra 	$L__BB0_8;
	add.s32 	%r28, %r39, %r3;
	mul.wide.u32 	%rd21, %r28, 4;
	add.s64 	%rd22, %rd2, %rd21;
	ld.global.f32 	%f41, [%rd22];
	mad.lo.s32 	%r29, %r39, %r18, %r1;
	mul.wide.s32 	%rd23, %r29, 4;
	add.s64 	%rd24, %rd1, %rd23;
	ld.global.f32 	%f42, [%rd24];
	fma.rn.f32 	%f43, %f41, %f42, %f67;
	cvt.u64.u32 	%rd25, %r3;
	cvt.u64.u32 	%rd26, %r39;
	add.s64 	%rd27, %rd26, %rd25;
	shl.b64 	%rd28, %rd27, 2;
	add.s64 	%rd29, %rd2, %rd28;
	ld.global.f32 	%f44, [%rd29+4];
	mul.wide.s32 	%rd30, %r18, 4;
	add.s64 	%rd31, %rd24, %rd30;
	ld.global.f32 	%f45, [%rd31];
	fma.rn.f32 	%f46, %f44, %f45, %f43;
	ld.global.f32 	%f47, [%rd29+8];
	add.s64 	%rd32, %rd31, %rd30;
	ld.global.f32 	%f48, [%rd32];
	fma.rn.f32 	%f49, %f47, %f48, %f46;
	ld.global.f32 	%f50, [%rd29+12];
	add.s64 	%rd33, %rd32, %rd30;
	ld.global.f32 	%f51, [%rd33];
	fma.rn.f32 	%f67, %f50, %f51, %f49;
	add.s32 	%r39, %r39, 4;
$L__BB0_8:
	setp.eq.s32 	%p9, %r13, 0;
	@%p9 bra 	$L__BB0_13;
	setp.eq.s32 	%p10, %r13, 1;
	@%p10 bra 	$L__BB0_11;
	add.s32 	%r30, %r39, %r3;
	mul.wide.u32 	%rd34, %r30, 4;
	add.s64 	%rd35, %rd2, %rd34;
	ld.global.f32 	%f53, [%rd35];
	mad.lo.s32 	%r31, %r39, %r18, %r1;
	mul.wide.s32 	%rd36, %r31, 4;
	add.s64 	%rd37, %rd1, %rd36;
	ld.global.f32 	%f54, [%rd37];
	fma.rn.f32 	%f55, %f53, %f54, %f67;
	cvt.u64.u32 	%rd38, %r3;
	cvt.u64.u32 	%rd39, %r39;
	add.s64 	%rd40, %rd39, %rd38;
	shl.b64 	%rd41, %rd40, 2;
	add.s64 	%rd42, %rd2, %rd41;
	ld.global.f32 	%f56, [%rd42+4];
	mul.wide.s32 	%rd43, %r18, 4;
	add.s64 	%rd44, %rd37, %rd43;
	ld.global.f32 	%f57, [%rd44];
	fma.rn.f32 	%f67, %f56, %f57, %f55;
	add.s32 	%r39, %r39, 2;
$L__BB0_11:
	and.b32  	%r32, %r19, 1;
	setp.eq.b32 	%p11, %r32, 1;
	not.pred 	%p12, %p11;
	@%p12 bra 	$L__BB0_13;
	add.s32 	%r33, %r39, %r3;
	mul.wide.u32 	%rd45, %r33, 4;
	add.s64 	%rd46, %rd2, %rd45;
	ld.global.f32 	%f58, [%rd46];
	mad.lo.s32 	%r34, %r39, %r18, %r1;
	mul.wide.s32 	%rd47, %r34, 4;
	add.s64 	%rd48, %rd1, %rd47;
	ld.global.f32 	%f59, [%rd48];
	fma.rn.f32 	%f67, %f58, %f59, %f67;
$L__BB0_13:
	mad.lo.s32 	%r35, %r18, %r2, %r1;
	cvta.to.global.u64 	%rd49, %rd6;
	mul.wide.s32 	%rd50, %r35, 4;
	add.s64 	%rd51, %rd49, %rd50;
	st.global.f32 	[%rd51], %f67;
$L__BB0_14:
	ret;

}
	// .globl	_Z9tiledGemmPfS_S_iii
.visible .entry _Z9tiledGemmPfS_S_iii(
	.param .u64 .ptr .align 1 _Z9tiledGemmPfS_S_iii_param_0,
	.param .u64 .ptr .align 1 _Z9tiledGemmPfS_S_iii_param_1,
	.param .u64 .ptr .align 1 _Z9tiledGemmPfS_S_iii_param_2,
	.param .u32 _Z9tiledGemmPfS_S_iii_param_3,
	.param .u32 _Z9tiledGemmPfS_S_iii_param_4,
	.param .u32 _Z9tiledGemmPfS_S_iii_param_5
)
{
	.reg .pred 	%p<13>;
	.reg .b32 	%r<41>;
	.reg .b32 	%f<68>;
	.reg .b64 	%rd<53>;

	ld.param.u64 	%rd7, [_Z9tiledGemmPfS_S_iii_param_0];
	ld.param.u64 	%rd8, [_Z9tiledGemmPfS_S_iii_param_1];
	ld.param.u64 	%rd6, [_Z9tiledGemmPfS_S_iii_param_2];
	ld.param.u32 	%r20, [_Z9tiledGemmPfS_S_iii_param_3];
	ld.param.u32 	%r18, [_Z9tiledGemmPfS_S_iii_param_4];
	ld.param.u32 	%r19, [_Z9tiledGemmPfS_S_iii_param_5];
	cvta.to.global.u64 	%rd1, %rd8;
	cvta.to.global.u64 	%rd2, %rd7;
	mov.u32 	%r21, %ctaid.x;
	mov.u32 	%r22, %ntid.x;
	mov.u32 	%r23, %tid.x;
	mad.lo.s32 	%r1, %r21, %r22, %r23;
	mov.u32 	%r24, %ctaid.y;
	mov.u32 	%r25, %ntid.y;
	mov.u32 	%r26, %tid.y;
	mad.lo.s32 	%r2, %r24, %r25, %r26;
	setp.ge.s32 	%p1, %r2, %r20;
	setp.ge.s32 	%p2, %r1, %r18;
	or.pred  	%p3, %p1, %p2;
	@%p3 bra 	$L__BB1_14;
	setp.lt.s32 	%p4, %r19, 1;
	mov.f32 	%f67, 0f00000000;
	@%p4 bra 	$L__BB1_13;
	mul.lo.s32 	%r3, %r19, %r2;
	and.b32  	%r4, %r19, 7;
	setp.lt.u32 	%p5, %r19, 8;
	mov.f32 	%f67, 0f00000000;
	mov.b32 	%r39, 0;
	@%p5 bra 	$L__BB1_5;
	and.b32  	%r39, %r19, 2147483640;
	neg.s32 	%r37, %r39;
	shl.b32 	%r7, %r18, 3;
	mul.wide.u32 	%rd9, %r3, 4;
	add.s64 	%rd10, %rd9, %rd2;
	add.s64 	%rd52, %rd10, 16;
	mov.f32 	%f67, 0f00000000;
	mul.wide.s32 	%rd13, %r18, 4;
	mov.u32 	%r36, %r1;
$L__BB1_4:
	.pragma "nounroll";
	ld.global.f32 	%f17, [%rd52+-16];
	mul.wide.s32 	%rd11, %r36, 4;
	add.s64 	%rd12, %rd1, %rd11;
	ld.global.f32 	%f18, [%rd12];
	fma.rn.f32 	%f19, %f17, %f18, %f67;
	ld.global.f32 	%f20, [%rd52+-12];
	add.s64 	%rd14, %rd12, %rd13;
	ld.global.f32 	%f21, [%rd14];
	fma.rn.f32 	%f22, %f20, %f21, %f19;
	ld.global.f32 	%f23, [%rd52+-8];
	add.s64 	%rd15, %rd14, %rd13;
	ld.global.f32 	%f24, [%rd15];
	fma.rn.f32 	%f25, %f23, %f24, %f22;
	ld.global.f32 	%f26, [%rd52+-4];
	add.s64 	%rd16, %rd15, %rd13;
	ld.global.f32 	%f27, [%rd16];
	fma.rn.f32 	%f28, %f26, %f27, %f25;
	ld.global.f32 	%f29, [%rd52];
	add.s64 	%rd17, %rd16, %rd13;
	ld.global.f32 	%f30, [%rd17];
	fma.rn.f32 	%f31, %f29, %f30, %f28;
	ld.global.f32 	%f32, [%rd52+4];
	add.s64 	%rd18, %rd17, %rd13;
	ld.global.f32 	%f33, [%rd18];
	fma.rn.f32 	%f34, %f32, %f33, %f31;
	ld.global.f32 	%f35, [%rd52+8];
	add.s64 	%rd19, %rd18, %rd13;
	ld.global.f32 	%f36, [%rd19];
	fma.rn.f32 	%f37, %f35, %f36, %f34;
	ld.global.f32 	%f38, [%rd52+12];
	add.s64 	%rd20, %rd19, %rd13;
	ld.global.f32 	%f39, [%rd20];
	fma.rn.f32 	%f67, %f38, %f39, %f37;
	add.s32 	%r37, %r37, 8;
	add.s32 	%r36, %r36, %r7;
	add.s64 	%rd52, %rd52, 32;
	setp.ne.s32 	%p6, %r37, 0;
	@%p6 bra 	$L__BB1_4;
$L__BB1_5:
	setp.eq.s32 	%p7, %r4, 0;
	@%p7 bra 	$L__BB1_13;
	and.b32  	%r13, %r19, 3;
	setp.lt.u32 	%p8, %r4, 4;
	@%p8 bra 	$L__BB1_8;
	add.s32 	%r28, %r39, %r3;
	mul.wide.u32 	%rd21, %r28, 4;
	add.s64 	%rd22, %rd2, %rd21;
	ld.global.f32 	%f41, [%rd22];
	mad.lo.s32 	%r29, %r39, %r18, %r1;
	mul.wide.s32 	%rd23, %r29, 4;
	add.s64 	%rd24, %rd1, %rd23;
	ld.global.f32 	%f42, [%rd24];
	fma.rn.f32 	%f43, %f41, %f42, %f67;
	cvt.u64.u32 	%rd25, %r3;
	cvt.u64.u32 	%rd26, %r39;
	add.s64 	%rd27, %rd26, %rd25;
	shl.b64 	%rd28, %rd27, 2;
	add.s64 	%rd29, %rd2, %rd28;
	ld.global.f32 	%f44, [%rd29+4];
	mul.wide.s32 	%rd30, %r18, 4;
	add.s64 	%rd31, %rd24, %rd30;
	ld.global.f32 	%f45, [%rd31];
	fma.rn.f32 	%f46, %f44, %f45, %f43;
	ld.global.f32 	%f47, [%rd29+8];
	add.s64 	%rd32, %rd31, %rd30;
	ld.global.f32 	%f48, [%rd32];
	fma.rn.f32 	%f49, %f47, %f48, %f46;
	ld.global.f32 	%f50, [%rd29+12];
	add.s64 	%rd33, %rd32, %rd30;
	ld.global.f32 	%f51, [%rd33];
	fma.rn.f32 	%f67, %f50, %f51, %f49;
	add.s32 	%r39, %r39, 4;
$L__BB1_8:
	setp.eq.s32 	%p9, %r13, 0;
	@%p9 bra 	$L__BB1_13;
	setp.eq.s32 	%p10, %r13, 1;
	@%p10 bra 	$L__BB1_11;
	add.s32 	%r30, %r39, %r3;
	mul.wide.u32 	%rd34, %r30, 4;
	add.s64 	%rd35, %rd2, %rd34;
	ld.global.f32 	%f53, [%rd35];
	mad.lo.s32 	%r31, %r39, %r18, %r1;
	mul.wide.s32 	%rd36, %r31, 4;
	add.s64 	%rd37, %rd1, %rd36;
	ld.global.f32 	%f54, [%rd37];
	fma.rn.f32 	%f55, %f53, %f54, %f67;
	cvt.u64.u32 	%rd38, %r3;
	cvt.u64.u32 	%rd39, %r39;
	add.s64 	%rd40, %rd39, %rd38;
	shl.b64 	%rd41, %rd40, 2;
	add.s64 	%rd42, %rd2, %rd41;
	ld.global.f32 	%f56, [%rd42+4];
	mul.wide.s32 	%rd43, %r18, 4;
	add.s64 	%rd44, %rd37, %rd43;
	ld.global.f32 	%f57, [%rd44];
	fma.rn.f32 	%f67, %f56, %f57, %f55;
	add.s32 	%r39, %r39, 2;
$L__BB1_11:
	and.b32  	%r32, %r19, 1;
	setp.eq.b32 	%p11, %r32, 1;
	not.pred 	%p12, %p11;
	@%p12 bra 	$L__BB1_13;
	add.s32 	%r33, %r39, %r3;
	mul.wide.u32 	%rd45, %r33, 4;
	add.s64 	%rd46, %rd2, %rd45;
	ld.global.f32 	%f58, [%rd46];
	mad.lo.s32 	%r34, %r39, %r18, %r1;
	mul.wide.s32 	%rd47, %r34, 4;
	add.s64 	%rd48, %rd1, %rd47;
	ld.global.f32 	%f59, [%rd48];
	fma.rn.f32 	%f67, %f58, %f59, %f67;
$L__BB1_13:
	mad.lo.s32 	%r35, %r18, %r2, %r1;
	cvta.to.global.u64 	%rd49, %rd6;
	mul.wide.s32 	%rd50, %r35, 4;
	add.s64 	%rd51, %rd49, %rd50;
	st.global.f32 	[%rd51], %f67;
$L__BB1_14:
	ret;

}


// ===== COMPILED SASS (sm_100) =====

	.target	sm_100

	.elftype	@"ET_EXEC"


//--------------------- .note.nv.tkinfo           --------------------------
	.section	.note.nv.tkinfo,"",@"SHT_NOTE"
	.sectionflags	@"SHF_NOTE_NV_TKINFO"
	.tkinfo
        /*0018*/ 	.word	0x00000002
        /*0030*/ 	.string	""
        /*0030*/ 	.string	"ptxas"
        /*0030*/ 	.string	"Cuda compilation tools, release 13.0, V13.0.88"
        /*0030*/ 	.string	"Build cuda_13.0.r13.0/compiler.36424714_0"
        /*0030*/ 	.string	"-arch sm_100 -m 64 "



//--------------------- .note.nv.cuinfo           --------------------------
	.section	.note.nv.cuinfo,"",@"SHT_NOTE"
	.sectionflags	@"SHF_NOTE_NV_CUINFO"
        /*0018*/ 	.short	0x0002
        /*001a*/ 	.short	0x0064
        /*001c*/ 	.short	0x0082
	.zero		2


//--------------------- .nv.info                  --------------------------
	.section	.nv.info,"",@"SHT_CUDA_INFO"
	.align	4


	//----- nvinfo : EIATTR_REGCOUNT
	.align		4
        /*0000*/ 	.byte	0x04, 0x2f
        /*0002*/ 	.short	(.L_1 - .L_0)
	.align		4
.L_0:
        /*0004*/ 	.word	index@(_Z9naiveGemmPfS_S_iii)
        /*0008*/ 	.word	0x00000020


	//----- nvinfo : EIATTR_FRAME_SIZE
	.align		4
.L_1:
        /*000c*/ 	.byte	0x04, 0x11
        /*000e*/ 	.short	(.L_3 - .L_2)
	.align		4
.L_2:
        /*0010*/ 	.word	index@(_Z9naiveGemmPfS_S_iii)
        /*0014*/ 	.word	0x00000000


	//----- nvinfo : EIATTR_REGCOUNT
	.align		4
.L_3:
        /*0018*/ 	.byte	0x04, 0x2f
        /*001a*/ 	.short	(.L_5 - .L_4)
	.align		4
.L_4:
        /*001c*/ 	.word	index@(_Z9tiledGemmPfS_S_iii)
        /*0020*/ 	.word	0x00000020


	//----- nvinfo : EIATTR_FRAME_SIZE
	.align		4
.L_5:
        /*0024*/ 	.byte	0x04, 0x11
        /*0026*/ 	.short	(.L_7 - .L_6)
	.align		4
.L_6:
        /*0028*/ 	.word	index@(_Z9tiledGemmPfS_S_iii)
        /*002c*/ 	.word	0x00000000


	//----- nvinfo : EIATTR_MIN_STACK_SIZE
	.align		4
.L_7:
        /*0030*/ 	.byte	0x04, 0x12
        /*0032*/ 	.short	(.L_9 - .L_8)
	.align		4
.L_8:
        /*0034*/ 	.word	index@(_Z9tiledGemmPfS_S_iii)
        /*0038*/ 	.word	0x00000000


	//----- nvinfo : EIATTR_MIN_STACK_SIZE
	.align		4
.L_9:
        /*003c*/ 	.byte	0x04, 0x12
        /*003e*/ 	.short	(.L_11 - .L_10)
	.align		4
.L_10:
        /*0040*/ 	.word	index@(_Z9naiveGemmPfS_S_iii)
        /*0044*/ 	.word	0x00000000
.L_11:


//--------------------- .nv.compat                --------------------------
	.section	.nv.compat,"",@"SHT_CUDA_COMPAT_INFO"
	.align	4
        /*0000*/ 	.byte	0x02, 0x09, 0x00, 0x00, 0x02, 0x02, 0x01, 0x00, 0x02, 0x05, 0x05, 0x00, 0x03, 0x07, 0x01, 0x01
        /*0010*/ 	.byte	0x02, 0x03, 0x00, 0x00, 0x02, 0x06, 0x01, 0x00, 0x04, 0x0b, 0x08, 0x00, 0x09, 0x00, 0x00, 0x00
        /*0020*/ 	.byte	0x00, 0x00, 0x00, 0x00


//--------------------- .nv.info._Z9tiledGemmPfS_S_iii --------------------------
	.section	.nv.info._Z9tiledGemmPfS_S_iii,"",@"SHT_CUDA_INFO"
	.sectionflags	@""
	.align	4


	//----- nvinfo : EIATTR_CUDA_API_VERSION
	.align		4
        /*0000*/ 	.byte	0x04, 0x37
        /*0002*/ 	.short	(.L_13 - .L_12)
.L_12:
        /*0004*/ 	.word	0x00000082


	//----- nvinfo : EIATTR_KPARAM_INFO
	.align		4
.L_13:
        /*0008*/ 	.byte	0x04, 0x17
        /*000a*/ 	.short	(.L_15 - .L_14)
.L_14:
        /*000c*/ 	.word	0x00000000
        /*0010*/ 	.short	0x0005
        /*0012*/ 	.short	0x0020
        /*0014*/ 	.byte	0x00, 0xf0, 0x11, 0x00


	//----- nvinfo : EIATTR_KPARAM_INFO
	.align		4
.L_15:
        /*0018*/ 	.byte	0x04, 0x17
        /*001a*/ 	.short	(.L_17 - .L_16)
.L_16:
        /*001c*/ 	.word	0x00000000
        /*0020*/ 	.short	0x0004
        /*0022*/ 	.short	0x001c
        /*0024*/ 	.byte	0x00, 0xf0, 0x11, 0x00


	//----- nvinfo : EIATTR_KPARAM_INFO
	.align		4
.L_17:
        /*0028*/ 	.byte	0x04, 0x17
        /*002a*/ 	.short	(.L_19 - .L_18)
.L_18:
        /*002c*/ 	.word	0x00000000
        /*0030*/ 	.short	0x0003
        /*0032*/ 	.short	0x0018
        /*0034*/ 	.byte	0x00, 0xf0, 0x11, 0x00


	//----- nvinfo : EIATTR_KPARAM_INFO
	.align		4
.L_19:
        /*0038*/ 	.byte	0x04, 0x17
        /*003a*/ 	.short	(.L_21 - .L_20)
.L_20:
        /*003c*/ 	.word	0x00000000
        /*0040*/ 	.short	0x0002
        /*0042*/ 	.short	0x0010
        /*0044*/ 	.byte	0x00, 0xf5, 0x21, 0x00


	//----- nvinfo : EIATTR_KPARAM_INFO
	.align		4
.L_21:
        /*0048*/ 	.byte	0x04, 0x17
        /*004a*/ 	.short	(.L_23 - .L_22)
.L_22:
        /*004c*/ 	.word	0x00000000
        /*0050*/ 	.short	0x0001
        /*0052*/ 	.short	0x0008
        /*0054*/ 	.byte	0x00, 0xf5, 0x21, 0x00


	//----- nvinfo : EIATTR_KPARAM_INFO
	.align		4
.L_23:
        /*0058*/ 	.byte	0x04, 0x17
        /*005a*/ 	.short	(.L_25 - .L_24)
.L_24:
        /*005c*/ 	.word	0x00000000
        /*0060*/ 	.short	0x0000
        /*0062*/ 	.short	0x0000
        /*0064*/ 	.byte	0x00, 0xf5, 0x21, 0x00


	//----- nvinfo : EIATTR_SPARSE_MMA_MASK
	.align		4
.L_25:
        /*0068*/ 	.byte	0x03, 0x50
        /*006a*/ 	.short	0x0000


	//----- nvinfo : EIATTR_MAXREG_COUNT
	.align		4
        /*006c*/ 	.byte	0x03, 0x1b
        /*006e*/ 	.short	0x00ff


	//----- nvinfo : EIATTR_MERCURY_ISA_VERSION
	.align		4
        /*0070*/ 	.byte	0x03, 0x5f
        /*0072*/ 	.short	0x0101


	//----- nvinfo : EIATTR_VRC_CTA_INIT_COUNT
	.align		4
        /*0074*/ 	.byte	0x02, 0x4a
	.zero		1
	.zero		1


	//----- nvinfo : EIATTR_EXIT_INSTR_OFFSETS
	.align		4
        /*0078*/ 	.byte	0x04, 0x1c
        /*007a*/ 	.short	(.L_27 - .L_26)


	//   ....[0]....
.L_26:
        /*007c*/ 	.word	0x000000c0


	//   ....[1]....
        /*0080*/ 	.word	0x000008e0


	//----- nvinfo : EIATTR_CBANK_PARAM_SIZE
	.align		4
.L_27:
        /*0084*/ 	.byte	0x03, 0x19
        /*0086*/ 	.short	0x0024


	//----- nvinfo : EIATTR_PARAM_CBANK
	.align		4
        /*0088*/ 	.byte	0x04, 0x0a
        /*008a*/ 	.short	(.L_29 - .L_28)
	.align		4
.L_28:
        /*008c*/ 	.word	index@(.nv.constant0._Z9tiledGemmPfS_S_iii)
        /*0090*/ 	.short	0x0380
        /*0092*/ 	.short	0x0024


	//----- nvinfo : EIATTR_SW_WAR
	.align		4
.L_29:
        /*0094*/ 	.byte	0x04, 0x36
        /*0096*/ 	.short	(.L_31 - .L_30)
.L_30:
        /*0098*/ 	.word	0x00000008
.L_31:


//--------------------- .nv.info._Z9naiveGemmPfS_S_iii --------------------------
	.section	.nv.info._Z9naiveGemmPfS_S_iii,"",@"SHT_CUDA_INFO"
	.sectionflags	@""
	.align	4


	//----- nvinfo : EIATTR_CUDA_API_VERSION
	.align		4
        /*0000*/ 	.byte	0x04, 0x37
        /*0002*/ 	.short	(.L_33 - .L_32)
.L_32:
        /*0004*/ 	.word	0x00000082


	//----- nvinfo : EIATTR_KPARAM_INFO
	.align		4
.L_33:
        /*0008*/ 	.byte	0x04, 0x17
        /*000a*/ 	.short	(.L_35 - .L_34)
.L_34:
        /*000c*/ 	.word	0x00000000
        /*0010*/ 	.short	0x0005
        /*0012*/ 	.short	0x0020
        /*0014*/ 	.byte	0x00, 0xf0, 0x11, 0x00


	//----- nvinfo : EIATTR_KPARAM_INFO
	.align		4
.L_35:
        /*0018*/ 	.byte	0x04, 0x17
        /*001a*/ 	.short	(.L_37 - .L_36)
.L_36:
        /*001c*/ 	.word	0x00000000
        /*0020*/ 	.short	0x0004
        /*0022*/ 	.short	0x001c
        /*0024*/ 	.byte	0x00, 0xf0, 0x11, 0x00


	//----- nvinfo : EIATTR_KPARAM_INFO
	.align		4
.L_37:
        /*0028*/ 	.byte	0x04, 0x17
        /*002a*/ 	.short	(.L_39 - .L_38)
.L_38:
        /*002c*/ 	.word	0x00000000
        /*0030*/ 	.short	0x0003
        /*0032*/ 	.short	0x0018
        /*0034*/ 	.byte	0x00, 0xf0, 0x11, 0x00


	//----- nvinfo : EIATTR_KPARAM_INFO
	.align		4
.L_39:
        /*0038*/ 	.byte	0x04, 0x17
        /*003a*/ 	.short	(.L_41 - .L_40)
.L_40:
        /*003c*/ 	.word	0x00000000
        /*0040*/ 	.short	0x0002
        /*0042*/ 	.short	0x0010
        /*0044*/ 	.byte	0x00, 0xf5, 0x21, 0x00


	//----- nvinfo : EIATTR_KPARAM_INFO
	.align		4
.L_41:
        /*0048*/ 	.byte	0x04, 0x17
        /*004a*/ 	.short	(.L_43 - .L_42)
.L_42:
        /*004c*/ 	.word	0x00000000
        /*0050*/ 	.short	0x0001
        /*0052*/ 	.short	0x0008
        /*0054*/ 	.byte	0x00, 0xf5, 0x21, 0x00


	//----- nvinfo : EIATTR_KPARAM_INFO
	.align		4
.L_43:
        /*0058*/ 	.byte	0x04, 0x17
        /*005a*/ 	.short	(.L_45 - .L_44)
.L_44:
        /*005c*/ 	.word	0x00000000
        /*0060*/ 	.short	0x0000
        /*0062*/ 	.short	0x0000
        /*0064*/ 	.byte	0x00, 0xf5, 0x21, 0x00


	//----- nvinfo : EIATTR_SPARSE_MMA_MASK
	.align		4
.L_45:
        /*0068*/ 	.byte	0x03, 0x50
        /*006a*/ 	.short	0x0000


	//----- nvinfo : EIATTR_MAXREG_COUNT
	.align		4
        /*006c*/ 	.byte	0x03, 0x1b
        /*006e*/ 	.short	0x00ff


	//----- nvinfo : EIATTR_MERCURY_ISA_VERSION
	.align		4
        /*0070*/ 	.byte	0x03, 0x5f
        /*0072*/ 	.short	0x0101


	//----- nvinfo : EIATTR_VRC_CTA_INIT_COUNT
	.align		4
        /*0074*/ 	.byte	0x02, 0x4a
	.zero		1
	.zero		1


	//----- nvinfo : EIATTR_EXIT_INSTR_OFFSETS
	.align		4
        /*0078*/ 	.byte	0x04, 0x1c
        /*007a*/ 	.short	(.L_47 - .L_46)


	//   ....[0]....
.L_46:
        /*007c*/ 	.word	0x000000c0


	//   ....[1]....
        /*0080*/ 	.word	0x000008e0


	//----- nvinfo : EIATTR_CBANK_PARAM_SIZE
	.align		4
.L_47:
        /*0084*/ 	.byte	0x03, 0x19
        /*0086*/ 	.short	0x0024


	//----- nvinfo : EIATTR_PARAM_CBANK
	.align		4
        /*0088*/ 	.byte	0x04, 0x0a
        /*008a*/ 	.short	(.L_49 - .L_48)
	.align		4
.L_48:
        /*008c*/ 	.word	index@(.nv.constant0._Z9naiveGemmPfS_S_iii)
        /*0090*/ 	.short	0x0380
        /*0092*/ 	.short	0x0024


	//----- nvinfo : EIATTR_SW_WAR
	.align		4
.L_49:
        /*0094*/ 	.byte	0x04, 0x36
        /*0096*/ 	.short	(.L_51 - .L_50)
.L_50:
        /*0098*/ 	.word	0x00000008
.L_51:


//--------------------- .nv.callgraph             --------------------------
	.section	.nv.callgraph,"",@"SHT_CUDA_CALLGRAPH"
	.align	4
	.sectionentsize	8
	.align		4
        /*0000*/ 	.word	0x00000000
	.align		4
        /*0004*/ 	.word	0xffffffff
	.align		4
        /*0008*/ 	.word	0x00000000
	.align		4
        /*000c*/ 	.word	0xfffffffe
	.align		4
        /*0010*/ 	.word	0x00000000
	.align		4
        /*0014*/ 	.word	0xfffffffd
	.align		4
        /*0018*/ 	.word	0x00000000
	.align		4
        /*001c*/ 	.word	0xfffffffc


//--------------------- .text._Z9tiledGemmPfS_S_iii --------------------------
	.section	.text._Z9tiledGemmPfS_S_iii,"ax",@progbits
	.align	128
        .global         _Z9tiledGemmPfS_S_iii
        .type           _Z9tiledGemmPfS_S_iii,@function
        .size           _Z9tiledGemmPfS_S_iii,(.L_x_10 - _Z9tiledGemmPfS_S_iii)
        .other          _Z9tiledGemmPfS_S_iii,@"STO_CUDA_ENTRY STV_DEFAULT"
_Z9tiledGemmPfS_S_iii:
.text._Z9tiledGemmPfS_S_iii:
[----:B------:R-:W-:Y:S01]  /*0000*/  LDC R1, c[0x0][0x37c] ;  /* 0x0000df00ff017b82 */ /* 0x000fe20000000800 */
[----:B------:R-:W0:Y:S07]  /*0010*/  S2R R5, SR_TID.X ;  /* 0x0000000000057919 */ /* 0x000e2e0000002100 */
[----:B------:R-:W0:Y:S01]  /*0020*/  S2UR UR4, SR_CTAID.X ;  /* 0x00000000000479c3 */ /* 0x000e220000002500 */
[----:B------:R-:W1:Y:S07]  /*0030*/  S2R R4, SR_TID.Y ;  /* 0x0000000000047919 */ /* 0x000e6e0000002200 */
[----:B------:R-:W0:Y:S08]  /*0040*/  LDC R0, c[0x0][0x360] ;  /* 0x0000d800ff007b82 */ /* 0x000e300000000800 */
[----:B------:R-:W1:Y:S08]  /*0050*/  S2UR UR5, SR_CTAID.Y ;  /* 0x00000000000579c3 */ /* 0x000e700000002600 */
[----:B------:R-:W1:Y:S08]  /*0060*/  LDC R19, c[0x0][0x364] ;  /* 0x0000d900ff137b82 */ /* 0x000e700000000800 */
[----:B------:R-:W2:Y:S01]  /*0070*/  LDC.64 R2, c[0x0][0x398] ;  /* 0x0000e600ff027b82 */ /* 0x000ea20000000a00 */
[----:B0-----:R-:W-:-:S02]  /*0080*/  IMAD R0, R0, UR4, R5 ;  /* 0x0000000400007c24 */ /* 0x001fc4000f8e0205 */
[----:B-1----:R-:W-:-:S03]  /*0090*/  IMAD R19, R19, UR5, R4 ;  /* 0x0000000513137c24 */ /* 0x002fc6000f8e0204 */
[----:B--2---:R-:W-:-:S04]  /*00a0*/  ISETP.GE.AND P0, PT, R0, R3, PT ;  /* 0x000000030000720c */ /* 0x004fc80003f06270 */
[----:B------:R-:W-:-:S13]  /*00b0*/  ISETP.GE.OR P0, PT, R19, R2, P0 ;  /* 0x000000021300720c */ /* 0x000fda0000706670 */
[----:B------:R-:W-:Y:S05]  /*00c0*/  @P0 EXIT ;  /* 0x000000000000094d */ /* 0x000fea0003800000 */
[----:B------:R-:W0:Y:S01]  /*00d0*/  LDC R2, c[0x0][0x3a0] ;  /* 0x0000e800ff027b82 */ /* 0x000e220000000800 */
[----:B------:R-:W1:Y:S01]  /*00e0*/  LDCU.64 UR4, c[0x0][0x358] ;  /* 0x00006b00ff0477ac */ /* 0x000e620008000a00 */
[----:B------:R-:W-:Y:S01]  /*00f0*/  HFMA2 R24, -RZ, RZ, 0, 0 ;  /* 0x00000000ff187431 */ /* 0x000fe200000001ff */
[----:B0-----:R-:W-:-:S13]  /*0100*/  ISETP.GE.AND P0, PT, R2, 0x1, PT ;  /* 0x000000010200780c */ /* 0x001fda0003f06270 */
[----:B-1----:R-:W-:Y:S05]  /*0110*/  @!P0 BRA `(.L_x_0) ;  /* 0x0000000400e08947 */ /* 0x002fea0003800000 */
[C---:B------:R-:W-:Y:S01]  /*0120*/  ISETP.GE.U32.AND P1, PT, R2.reuse, 0x8, PT ;  /* 0x000000080200780c */ /* 0x040fe20003f26070 */
[----:B------:R-:W-:Y:S01]  /*0130*/  IMAD R20, R19, R2, RZ ;  /* 0x0000000213147224 */ /* 0x000fe200078e02ff */
[----:B------:R-:W-:Y:S02]  /*0140*/  LOP3.LUT R27, R2, 0x7, RZ, 0xc0, !PT ;  /* 0x00000007021b7812 */ /* 0x000fe400078ec0ff */
[----:B------:R-:W-:Y:S02]  /*0150*/  MOV R24, RZ ;  /* 0x000000ff00187202 */ /* 0x000fe40000000f00 */
[----:B------:R-:W-:Y:S02]  /*0160*/  ISETP.NE.AND P0, PT, R27, RZ, PT ;  /* 0x000000ff1b00720c */ /* 0x000fe40003f05270 */
[----:B------:R-:W-:-:S05]  /*0170*/  MOV R21, RZ ;  /* 0x000000ff00157202 */ /* 0x000fca0000000f00 */
[----:B------:R-:W-:Y:S06]  /*0180*/  @!P1 BRA `(.L_x_1) ;  /* 0x0000000000c49947 */ /* 0x000fec0003800000 */
[----:B------:R-:W0:Y:S01]  /*0190*/  LDC.64 R4, c[0x0][0x380] ;  /* 0x0000e000ff047b82 */ /* 0x000e220000000a00 */
[----:B------:R-:W-:Y:S02]  /*01a0*/  LOP3.LUT R21, R2, 0x7ffffff8, RZ, 0xc0, !PT ;  /* 0x7ffffff802157812 */ /* 0x000fe400078ec0ff */
[----:B------:R-:W-:Y:S02]  /*01b0*/  MOV R24, RZ ;  /* 0x000000ff00187202 */ /* 0x000fe40000000f00 */
[----:B------:R-:W-:Y:S02]  /*01c0*/  MOV R18, R0 ;  /* 0x0000000000127202 */ /* 0x000fe40000000f00 */
[----:B------:R-:W-:Y:S01]  /*01d0*/  IADD3 R22, PT, PT, -R21, RZ, RZ ;  /* 0x000000ff15167210 */ /* 0x000fe20007ffe1ff */
[----:B0-----:R-:W-:-:S03]  /*01e0*/  IMAD.WIDE.U32 R4, R20, 0x4, R4 ;  /* 0x0000000414047825 */ /* 0x001fc600078e0004 */
[----:B------:R-:W-:-:S04]  /*01f0*/  IADD3 R6, P1, PT, R4, 0x10, RZ ;  /* 0x0000001004067810 */ /* 0x000fc80007f3e0ff */
[----:B------:R-:W-:-:S09]  /*0200*/  IADD3.X R7, PT, PT, RZ, R5, RZ, P1, !PT ;  /* 0x00000005ff077210 */ /* 0x000fd20000ffe4ff */
.L_x_2:
[----:B------:R-:W0:Y:S01]  /*0210*/  LDC.64 R16, c[0x0][0x388] ;  /* 0x0000e200ff107b82 */ /* 0x000e220000000a00 */
[----:B------:R-:W-:Y:S02]  /*0220*/  MOV R4, R6 ;  /* 0x0000000600047202 */ /* 0x000fe40000000f00 */
[----:B------:R-:W-:-:S05]  /*0230*/  MOV R5, R7 ;  /* 0x0000000700057202 */ /* 0x000fca0000000f00 */
[----:B------:R-:W2:Y:S04]  /*0240*/  LDG.E R25, desc[UR4][R4.64+-0x10] ;  /* 0xfffff00404197981 */ /* 0x000ea8000c1e1900 */
[----:B------:R-:W3:Y:S04]  /*0250*/  LDG.E R23, desc[UR4][R4.64+-0xc] ;  /* 0xfffff40404177981 */ /* 0x000ee8000c1e1900 */
[----:B------:R-:W4:Y:S04]  /*0260*/  LDG.E R29, desc[UR4][R4.64+-0x8] ;  /* 0xfffff804041d7981 */ /* 0x000f28000c1e1900 */
[----:B------:R-:W5:Y:S01]  /*0270*/  LDG.E R28, desc[UR4][R4.64+-0x4] ;  /* 0xfffffc04041c7981 */ /* 0x000f62000c1e1900 */
[----:B0-----:R-:W-:-:S05]  /*0280*/  IMAD.WIDE R16, R18, 0x4, R16 ;  /* 0x0000000412107825 */ /* 0x001fca00078e0210 */
[----:B------:R0:W2:Y:S01]  /*0290*/  LDG.E R26, desc[UR4][R16.64] ;  /* 0x00000004101a7981 */ /* 0x0000a2000c1e1900 */
[----:B------:R-:W-:-:S04]  /*02a0*/  IMAD.WIDE R14, R3, 0x4, R16 ;  /* 0x00000004030e7825 */ /* 0x000fc800078e0210 */
[C---:B------:R-:W-:Y:S02]  /*02b0*/  IMAD.WIDE R6, R3.reuse, 0x4, R14 ;  /* 0x0000000403067825 */ /* 0x040fe400078e020e */
[----:B------:R-:W3:Y:S02]  /*02c0*/  LDG.E R14, desc[UR4][R14.64] ;  /* 0x000000040e0e7981 */ /* 0x000ee4000c1e1900 */
[C---:B------:R-:W-:Y:S02]  /*02d0*/  IMAD.WIDE R10, R3.reuse, 0x4, R6 ;  /* 0x00000004030a7825 */ /* 0x040fe400078e0206 */
[----:B------:R-:W4:Y:S02]  /*02e0*/  LDG.E R6, desc[UR4][R6.64] ;  /* 0x0000000406067981 */ /* 0x000f24000c1e1900 */
[C---:B------:R-:W-:Y:S02]  /*02f0*/  IMAD.WIDE R8, R3.reuse, 0x4, R10 ;  /* 0x0000000403087825 */ /* 0x040fe400078e020a */
[----:B------:R-:W5:Y:S02]  /*0300*/  LDG.E R10, desc[UR4][R10.64] ;  /* 0x000000040a0a7981 */ /* 0x000f64000c1e1900 */
[----:B------:R-:W-:-:S02]  /*0310*/  IMAD.WIDE R12, R3, 0x4, R8 ;  /* 0x00000004030c7825 */ /* 0x000fc400078e0208 */
[----:B------:R-:W5:Y:S04]  /*0320*/  LDG.E R7, desc[UR4][R4.64] ;  /* 0x0000000404077981 */ /* 0x000f68000c1e1900 */
[----:B------:R-:W5:Y:S01]  /*0330*/  LDG.E R8, desc[UR4][R8.64] ;  /* 0x0000000408087981 */ /* 0x000f62000c1e1900 */
[----:B0-----:R-:W-:-:S03]  /*0340*/  IMAD.WIDE R16, R3, 0x4, R12 ;  /* 0x0000000403107825 */ /* 0x001fc600078e020c */
[----:B------:R-:W5:Y:S04]  /*0350*/  LDG.E R12, desc[UR4][R12.64] ;  /* 0x000000040c0c7981 */ /* 0x000f68000c1e1900 */
[----:B------:R-:W5:Y:S04]  /*0360*/  LDG.E R15, desc[UR4][R16.64] ;  /* 0x00000004100f7981 */ /* 0x000f68000c1e1900 */
[----:B------:R-:W5:Y:S04]  /*0370*/  LDG.E R9, desc[UR4][R4.64+0x4] ;  /* 0x0000040404097981 */ /* 0x000f68000c1e1900 */
[----:B------:R-:W5:Y:S01]  /*0380*/  LDG.E R11, desc[UR4][R4.64+0xc] ;  /* 0x00000c04040b7981 */ /* 0x000f62000c1e1900 */
[----:B--2---:R-:W-:Y:S01]  /*0390*/  FFMA R26, R25, R26, R24 ;  /* 0x0000001a191a7223 */ /* 0x004fe20000000018 */
[----:B------:R-:W-:-:S02]  /*03a0*/  IMAD.WIDE R24, R3, 0x4, R16 ;  /* 0x0000000403187825 */ /* 0x000fc400078e0210 */
[----:B------:R-:W2:Y:S04]  /*03b0*/  LDG.E R16, desc[UR4][R4.64+0x8] ;  /* 0x0000080404107981 */ /* 0x000ea8000c1e1900 */
[----:B------:R-:W2:Y:S01]  /*03c0*/  LDG.E R24, desc[UR4][R24.64] ;  /* 0x0000000418187981 */ /* 0x000ea2000c1e1900 */
[----:B---3--:R-:W-:Y:S01]  /*03d0*/  FFMA R14, R23, R14, R26 ;  /* 0x0000000e170e7223 */ /* 0x008fe2000000001a */
[----:B------:R-:W-:-:S03]  /*03e0*/  IADD3 R22, PT, PT, R22, 0x8, RZ ;  /* 0x0000000816167810 */ /* 0x000fc60007ffe0ff */
[----:B----4-:R-:W-:Y:S01]  /*03f0*/  FFMA R29, R29, R6, R14 ;  /* 0x000000061d1d7223 */ /* 0x010fe2000000000e */
[----:B------:R-:W-:-:S03]  /*0400*/  ISETP.NE.AND P1, PT, R22, RZ, PT ;  /* 0x000000ff1600720c */ /* 0x000fc60003f25270 */
[----:B-----5:R-:W-:Y:S01]  /*0410*/  FFMA R10, R28, R10, R29 ;  /* 0x0000000a1c0a7223 */ /* 0x020fe2000000001d */
[----:B------:R-:W-:-:S03]  /*0420*/  IADD3 R6, P2, PT, R4, 0x20, RZ ;  /* 0x0000002004067810 */ /* 0x000fc60007f5e0ff */
[----:B------:R-:W-:Y:S01]  /*0430*/  FFMA R8, R7, R8, R10 ;  /* 0x0000000807087223 */ /* 0x000fe2000000000a */
[----:B------:R-:W-:Y:S02]  /*0440*/  IADD3.X R7, PT, PT, RZ, R5, RZ, P2, !PT ;  /* 0x00000005ff077210 */ /* 0x000fe400017fe4ff */
[----:B------:R-:W-:Y:S01]  /*0450*/  LEA R18, R3, R18, 0x3 ;  /* 0x0000001203127211 */ /* 0x000fe200078e18ff */
[----:B------:R-:W-:-:S04]  /*0460*/  FFMA R9, R9, R12, R8 ;  /* 0x0000000c09097223 */ /* 0x000fc80000000008 */
[----:B--2---:R-:W-:-:S04]  /*0470*/  FFMA R16, R16, R15, R9 ;  /* 0x0000000f10107223 */ /* 0x004fc80000000009 */
[----:B------:R-:W-:Y:S01]  /*0480*/  FFMA R24, R11, R24, R16 ;  /* 0x000000180b187223 */ /* 0x000fe20000000010 */
[----:B------:R-:W-:Y:S06]  /*0490*/  @P1 BRA `(.L_x_2) ;  /* 0xfffffffc005c1947 */ /* 0x000fec000383ffff */
.L_x_1:
[----:B------:R-:W-:Y:S05]  /*04a0*/  @!P0 BRA `(.L_x_0) ;  /* 0x0000000000fc8947 */ /* 0x000fea0003800000 */
[----:B------:R-:W-:Y:S02]  /*04b0*/  ISETP.GE.U32.AND P1, PT, R27, 0x4, PT ;  /* 0x000000041b00780c */ /* 0x000fe40003f26070 */
[----:B------:R-:W-:-:S04]  /*04c0*/  LOP3.LUT R16, R2, 0x3, RZ, 0xc0, !PT ;  /* 0x0000000302107812 */ /* 0x000fc800078ec0ff */
[----:B------:R-:W-:-:S07]  /*04d0*/  ISETP.NE.AND P0, PT, R16, RZ, PT ;  /* 0x000000ff1000720c */ /* 0x000fce0003f05270 */
[----:B------:R-:W-:Y:S06]  /*04e0*/  @!P1 BRA `(.L_x_3) ;  /* 0x00000000006c9947 */ /* 0x000fec0003800000 */
[----:B------:R-:W0:Y:S01]  /*04f0*/  LDC.64 R6, c[0x0][0x388] ;  /* 0x0000e200ff067b82 */ /* 0x000e220000000a00 */
[----:B------:R-:W1:Y:S01]  /*0500*/  LDCU.64 UR6, c[0x0][0x380] ;  /* 0x00007000ff0677ac */ /* 0x000e620008000a00 */
[----:B------:R-:W-:Y:S01]  /*0510*/  IMAD R9, R21, R3, R0 ;  /* 0x0000000315097224 */ /* 0x000fe200078e0200 */
[CC--:B------:R-:W-:Y:S02]  /*0520*/  IADD3 R5, PT, PT, R20.reuse, R21.reuse, RZ ;  /* 0x0000001514057210 */ /* 0x0c0fe40007ffe0ff */
[----:B------:R-:W-:-:S03]  /*0530*/  IADD3 R10, P1, PT, R20, R21, RZ ;  /* 0x00000015140a7210 */ /* 0x000fc60007f3e0ff */
[----:B------:R-:W2:Y:S01]  /*0540*/  LDC.64 R14, c[0x0][0x380] ;  /* 0x0000e000ff0e7b82 */ /* 0x000ea20000000a00 */
[----:B0-----:R-:W-:-:S04]  /*0550*/  IMAD.WIDE R6, R9, 0x4, R6 ;  /* 0x0000000409067825 */ /* 0x001fc800078e0206 */
[----:B------:R-:W-:Y:S02]  /*0560*/  IMAD.WIDE R8, R3, 0x4, R6 ;  /* 0x0000000403087825 */ /* 0x000fe400078e0206 */
[----:B------:R-:W3:Y:S02]  /*0570*/  LDG.E R6, desc[UR4][R6.64] ;  /* 0x0000000406067981 */ /* 0x000ee4000c1e1900 */
[----:B--2---:R-:W-:Y:S01]  /*0580*/  IMAD.WIDE.U32 R14, R5, 0x4, R14 ;  /* 0x00000004050e7825 */ /* 0x004fe200078e000e */
[----:B------:R-:W-:Y:S02]  /*0590*/  IADD3.X R5, PT, PT, RZ, RZ, RZ, P1, !PT ;  /* 0x000000ffff057210 */ /* 0x000fe40000ffe4ff */
[----:B-1----:R-:W-:-:S03]  /*05a0*/  LEA R4, P1, R10, UR6, 0x2 ;  /* 0x000000060a047c11 */ /* 0x002fc6000f8210ff */
[----:B------:R-:W3:Y:S01]  /*05b0*/  LDG.E R15, desc[UR4][R14.64] ;  /* 0x000000040e0f7981 */ /* 0x000ee2000c1e1900 */
[----:B------:R-:W-:Y:S01]  /*05c0*/  LEA.HI.X R5, R10, UR7, R5, 0x2, P1 ;  /* 0x000000070a057c11 */ /* 0x000fe200088f1405 */
[C---:B------:R-:W-:Y:S02]  /*05d0*/  IMAD.WIDE R10, R3.reuse, 0x4, R8 ;  /* 0x00000004030a7825 */ /* 0x040fe400078e0208 */
[----:B------:R-:W2:Y:S04]  /*05e0*/  LDG.E R8, desc[UR4][R8.64] ;  /* 0x0000000408087981 */ /* 0x000ea8000c1e1900 */
[----:B------:R-:W2:Y:S01]  /*05f0*/  LDG.E R17, desc[UR4][R4.64+0x4] ;  /* 0x0000040404117981 */ /* 0x000ea2000c1e1900 */
[----:B------:R-:W-:-:S03]  /*0600*/  IMAD.WIDE R12, R3, 0x4, R10 ;  /* 0x00000004030c7825 */ /* 0x000fc600078e020a */
[----:B------:R-:W4:Y:S04]  /*0610*/  LDG.E R22, desc[UR4][R10.64] ;  /* 0x000000040a167981 */ /* 0x000f28000c1e1900 */
[----:B------:R-:W4:Y:S04]  /*0620*/  LDG.E R18, desc[UR4][R4.64+0x8] ;  /* 0x0000080404127981 */ /* 0x000f28000c1e1900 */
[----:B------:R-:W5:Y:S04]  /*0630*/  LDG.E R26, desc[UR4][R4.64+0xc] ;  /* 0x00000c04041a7981 */ /* 0x000f68000c1e1900 */
[----:B------:R-:W5:Y:S01]  /*0640*/  LDG.E R12, desc[UR4][R12.64] ;  /* 0x000000040c0c7981 */ /* 0x000f62000c1e1900 */
[----:B------:R-:W-:Y:S01]  /*0650*/  IADD3 R21, PT, PT, R21, 0x4, RZ ;  /* 0x0000000415157810 */ /* 0x000fe20007ffe0ff */
[----:B---3--:R-:W-:-:S04]  /*0660*/  FFMA R24, R15, R6, R24 ;  /* 0x000000060f187223 */ /* 0x008fc80000000018 */
[----:B--2---:R-:W-:-:S04]  /*0670*/  FFMA R17, R17, R8, R24 ;  /* 0x0000000811117223 */ /* 0x004fc80000000018 */
[----:B----4-:R-:W-:-:S04]  /*0680*/  FFMA R17, R18, R22, R17 ;  /* 0x0000001612117223 */ /* 0x010fc80000000011 */
[----:B-----5:R-:W-:-:S07]  /*0690*/  FFMA R24, R26, R12, R17 ;  /* 0x0000000c1a187223 */ /* 0x020fce0000000011 */
.L_x_3:
[----:B------:R-:W-:Y:S05]  /*06a0*/  @!P0 BRA `(.L_x_0) ;  /* 0x00000000007c8947 */ /* 0x000fea0003800000 */
[----:B------:R-:W-:Y:S01]  /*06b0*/  ISETP.NE.AND P1, PT, R16, 0x1, PT ;  /* 0x000000011000780c */ /* 0x000fe20003f25270 */
[----:B------:R-:W0:Y:S01]  /*06c0*/  LDC.64 R12, c[0x0][0x380] ;  /* 0x0000e000ff0c7b82 */ /* 0x000e220000000a00 */
[----:B------:R-:W-:-:S04]  /*06d0*/  LOP3.LUT R2, R2, 0x1, RZ, 0xc0, !PT ;  /* 0x0000000102027812 */ /* 0x000fc800078ec0ff */
[----:B------:R-:W-:-:S03]  /*06e0*/  ISETP.NE.U32.AND P0, PT, R2, 0x1, PT ;  /* 0x000000010200780c */ /* 0x000fc60003f05070 */
[----:B------:R-:W1:Y:S04]  /*06f0*/  LDC.64 R10, c[0x0][0x388] ;  /* 0x0000e200ff0a7b82 */ /* 0x000e680000000a00 */
[CC--:B------:R-:W-:Y:S02]  /*0700*/  @P1 IADD3 R15, PT, PT, R20.reuse, R21.reuse, RZ ;  /* 0x00000015140f1210 */ /* 0x0c0fe40007ffe0ff */
[----:B------:R-:W-:Y:S02]  /*0710*/  @P1 IADD3 R2, P2, PT, R20, R21, RZ ;  /* 0x0000001514021210 */ /* 0x000fe40007f5e0ff */
[----:B------:R-:W2:Y:S02]  /*0720*/  @P1 LDC.64 R4, c[0x0][0x380] ;  /* 0x0000e000ff041b82 */ /* 0x000ea40000000a00 */
[----:B------:R-:W-:-:S06]  /*0730*/  @P1 IADD3.X R14, PT, PT, RZ, RZ, RZ, P2, !PT ;  /* 0x000000ffff0e1210 */ /* 0x000fcc00017fe4ff */
[----:B------:R-:W3:Y:S01]  /*0740*/  LDC.64 R6, c[0x0][0x380] ;  /* 0x0000e000ff067b82 */ /* 0x000ee20000000a00 */
[----:B0-----:R-:W-:-:S04]  /*0750*/  @P1 IMAD.WIDE.U32 R12, R15, 0x4, R12 ;  /* 0x000000040f0c1825 */ /* 0x001fc800078e000c */
[C---:B------:R-:W-:Y:S01]  /*0760*/  @P1 IMAD R15, R21.reuse, R3, R0 ;  /* 0x00000003150f1224 */ /* 0x040fe200078e0200 */
[----:B------:R-:W-:Y:S01]  /*0770*/  @P1 IADD3 R21, PT, PT, R21, 0x2, RZ ;  /* 0x0000000215151810 */ /* 0x000fe20007ffe0ff */
[----:B------:R-:W4:Y:S01]  /*0780*/  @P1 LDG.E R13, desc[UR4][R12.64] ;  /* 0x000000040c0d1981 */ /* 0x000f22000c1e1900 */
[----:B------:R-:W0:Y:S01]  /*0790*/  LDC.64 R8, c[0x0][0x388] ;  /* 0x0000e200ff087b82 */ /* 0x000e220000000a00 */
[----:B-1----:R-:W-:Y:S01]  /*07a0*/  @P1 IMAD.WIDE R10, R15, 0x4, R10 ;  /* 0x000000040f0a1825 */ /* 0x002fe200078e020a */
[----:B------:R-:W-:Y:S02]  /*07b0*/  @!P0 IADD3 R17, PT, PT, R20, R21, RZ ;  /* 0x0000001514118210 */ /* 0x000fe40007ffe0ff */
[----:B--2---:R-:W-:Y:S01]  /*07c0*/  @P1 LEA R4, P2, R2, R4, 0x2 ;  /* 0x0000000402041211 */ /* 0x004fe200078410ff */
[----:B------:R-:W-:-:S03]  /*07d0*/  @!P0 IMAD R21, R21, R3, R0 ;  /* 0x0000000315158224 */ /* 0x000fc600078e0200 */
[----:B------:R-:W-:Y:S01]  /*07e0*/  @P1 LEA.HI.X R5, R2, R5, R14, 0x2, P2 ;  /* 0x0000000502051211 */ /* 0x000fe200010f140e */
[----:B------:R-:W-:Y:S01]  /*07f0*/  @P1 IMAD.WIDE R14, R3, 0x4, R10 ;  /* 0x00000004030e1825 */ /* 0x000fe200078e020a */
[----:B------:R-:W4:Y:S03]  /*0800*/  @P1 LDG.E R2, desc[UR4][R10.64] ;  /* 0x000000040a021981 */ /* 0x000f26000c1e1900 */
[----:B---3--:R-:W-:Y:S01]  /*0810*/  @!P0 IMAD.WIDE.U32 R6, R17, 0x4, R6 ;  /* 0x0000000411068825 */ /* 0x008fe200078e0006 */
[----:B------:R-:W2:Y:S04]  /*0820*/  @P1 LDG.E R5, desc[UR4][R4.64+0x4] ;  /* 0x0000040404051981 */ /* 0x000ea8000c1e1900 */
[----:B------:R-:W2:Y:S01]  /*0830*/  @P1 LDG.E R14, desc[UR4][R14.64] ;  /* 0x000000040e0e1981 */ /* 0x000ea2000c1e1900 */
[----:B0-----:R-:W-:-:S03]  /*0840*/  @!P0 IMAD.WIDE R8, R21, 0x4, R8 ;  /* 0x0000000415088825 */ /* 0x001fc600078e0208 */
[----:B------:R-:W3:Y:S04]  /*0850*/  @!P0 LDG.E R7, desc[UR4][R6.64] ;  /* 0x0000000406078981 */ /* 0x000ee8000c1e1900 */
[----:B------:R-:W3:Y:S01]  /*0860*/  @!P0 LDG.E R8, desc[UR4][R8.64] ;  /* 0x0000000408088981 */ /* 0x000ee2000c1e1900 */
[----:B----4-:R-:W-:-:S04]  /*0870*/  @P1 FFMA R2, R13, R2, R24 ;  /* 0x000000020d021223 */ /* 0x010fc80000000018 */
[----:B--2---:R-:W-:-:S04]  /*0880*/  @P1 FFMA R24, R5, R14, R2 ;  /* 0x0000000e05181223 */ /* 0x004fc80000000002 */
[----:B---3--:R-:W-:-:S07]  /*0890*/  @!P0 FFMA R24, R7, R8, R24 ;  /* 0x0000000807188223 */ /* 0x008fce0000000018 */
.L_x_0:
[----:B------:R-:W0:Y:S01]  /*08a0*/  LDC.64 R4, c[0x0][0x390] ;  /* 0x0000e400ff047b82 */ /* 0x000e220000000a00 */
[----:B------:R-:W-:-:S04]  /*08b0*/  IMAD R3, R19, R3, R0 ;  /* 0x0000000313037224 */ /* 0x000fc800078e0200 */
[----:B0-----:R-:W-:-:S05]  /*08c0*/  IMAD.WIDE R2, R3, 0x4, R4 ;  /* 0x0000000403027825 */ /* 0x001fca00078e0204 */
[----:B------:R-:W-:Y:S01]  /*08d0*/  STG.E desc[UR4][R2.64], R24 ;  /* 0x0000001802007986 */ /* 0x000fe2000c101904 */
[----:B------:R-:W-:Y:S05]  /*08e0*/  EXIT ;  /* 0x000000000000794d */ /* 0x000fea0003800000 */
.L_x_4:
[----:B------:R-:W-:-:S00]  /*08f0*/  BRA `(.L_x_4) ;  /* 0xfffffffc00fc7947 */ /* 0x000fc0000383ffff */
[----:B------:R-:W-:-:S00]  /*0900*/  NOP ;  /* 0x0000000000007918 */ /* 0x000fc00000000000 */
[----:B------:R-:W-:-:S00]  /*0910*/  NOP ;  /* 0x0000000000007918 */ /* 0x000fc00000000000 */
[----:B------:R-:W-:-:S00]  /*0920*/  NOP ;  /* 0x0000000000007918 */ /* 0x000fc00000000000 */
[----:B------:R-:W-:-:S00]  /*0930*/  NOP ;  /* 0x0000000000007918 */ /* 0x000fc00000000000 */
[----:B------:R-:W-:-:S00]  /*0940*/  NOP ;  /* 0x0000000000007918 */ /* 0x000fc00000000000 */
[----:B------:R-:W-:-:S00]  /*0950*/  NOP ;  /* 0x0000000000007918 */ /* 0x000fc00000000000 */
[----:B------:R-:W-:-:S00]  /*0960*/  NOP ;  /* 0x0000000000007918 */ /* 0x000fc00000000000 */
[----:B------:R-:W-:-:S00]  /*0970*/  NOP ;  /* 0x0000000000007918 */ /* 0x000fc00000000000 */
.L_x_10:


//--------------------- .text._Z9naiveGemmPfS_S_iii --------------------------
	.section	.text._Z9naiveGemmPfS_S_iii,"ax",@progbits
	.align	128
        .global         _Z9naiveGemmPfS_S_iii
        .type           _Z9naiveGemmPfS_S_iii,@function
        .size           _Z9naiveGemmPfS_S_iii,(.L_x_11 - _Z9naiveGemmPfS_S_iii)
        .other          _Z9naiveGemmPfS_S_iii,@"STO_CUDA_ENTRY STV_DEFAULT"
_Z9naiveGemmPfS_S_iii:
.text._Z9naiveGemmPfS_S_iii:
        /* <DEDUP_REMOVED lines=33> */
.L_x_7:
        /* <DEDUP_REMOVED lines=41> */
.L_x_6:
        /* <DEDUP_REMOVED lines=32> */
.L_x_8:
        /* <DEDUP_REMOVED lines=32> */
.L_x_5:
[----:B------:R-:W0:Y:S01]  /*08a0*/  LDC.64 R4, c[0x0][0x390] ;  /* 0x0000e400ff047b82 */ /* 0x000e220000000a00 */
[----:B------:R-:W-:-:S04]  /*08b0*/  IMAD R3, R19, R3, R0 ;  /* 0x0000000313037224 */ /* 0x000fc800078e0200 */
[----:B0-----:R-:W-:-:S05]  /*08c0*/  IMAD.WIDE R2, R3, 0x4, R4 ;  /* 0x0000000403027825 */ /* 0x001fca00078e0204 */
[----:B------:R-:W-:Y:S01]  /*08d0*/  STG.E desc[UR4][R2.64], R24 ;  /* 0x0000001802007986 */ /* 0x000fe2000c101904 */
[----:B------:R-:W-:Y:S05]  /*08e0*/  EXIT ;  /* 0x000000000000794d */ /* 0x000fea0003800000 */
.L_x_9:
        /* <DEDUP_REMOVED lines=9> */
.L_x_11:


//--------------------- .nv.shared.reserved.0     --------------------------
	.section	.nv.shared.reserved.0,"aw",@nobits
	.weak		__nv_reservedSMEM_offset_0_alias
	.size		__nv_reservedSMEM_offset_0_alias, 0, 64
	.other		__nv_reservedSMEM_offset_0_alias,@"STO_CUDA_RESERVED_SHARED STV_DEFAULT"
__nv_reservedSMEM_offset_0_alias:
	.zero		0
	.zero		64


//--------------------- .nv.constant0._Z9tiledGemmPfS_S_iii --------------------------
	.section	.nv.constant0._Z9tiledGemmPfS_S_iii,"a",@progbits
	.sectionflags	@""
	.align	4
.nv.constant0._Z9tiledGemmPfS_S_iii:
	.zero		932


//--------------------- .nv.constant0._Z9naiveGemmPfS_S_iii --------------------------
	.section	.nv.constant0._Z9naiveGemmPfS_S_iii,"a",@progbits
	.sectionflags	@""
	.align	4
.nv.constant0._Z9naiveGemmPfS_S_iii:
	.zero		932


//--------------------- SYMBOLS --------------------------

	.type		.nv.reservedSmem.offset0,@object
	.size		.nv.reservedSmem.offset0,0x4
